//
// Generated by NVIDIA NVVM Compiler
//
// Compiler Build ID: CL-36424714
// Cuda compilation tools, release 13.0, V13.0.88
// Based on NVVM 20.0.0
//

.version 9.0
.target sm_100
.address_size 64

	// .globl	_Z13selectionSortPiS_i

.visible .entry _Z13selectionSortPiS_i(
	.param .u64 .ptr .align 1 _Z13selectionSortPiS_i_param_0,
	.param .u64 .ptr .align 1 _Z13selectionSortPiS_i_param_1,
	.param .u32 _Z13selectionSortPiS_i_param_2
)
{
	.reg .pred 	%p<86>;
	.reg .b32 	%r<103>;
	.reg .b64 	%rd<25>;

	ld.param.u64 	%rd8, [_Z13selectionSortPiS_i_param_0];
	ld.param.u64 	%rd7, [_Z13selectionSortPiS_i_param_1];
	ld.param.u32 	%r27, [_Z13selectionSortPiS_i_param_2];
	cvta.to.global.u64 	%rd1, %rd8;
	mov.u32 	%r28, %ctaid.x;
	mov.u32 	%r29, %ntid.x;
	mov.u32 	%r30, %tid.x;
	mad.lo.s32 	%r1, %r28, %r29, %r30;
	setp.gt.s32 	%p1, %r1, %r27;
	@%p1 bra 	$L__BB0_16;
	setp.gt.s32 	%p2, %r27, 0;
	@%p2 bra 	$L__BB0_3;
	mul.wide.s32 	%rd10, %r1, 4;
	add.s64 	%rd11, %rd1, %rd10;
	ld.global.u32 	%r102, [%rd11];
	mov.b64 	%rd24, 0;
	bra.uni 	$L__BB0_15;
$L__BB0_3:
	mul.wide.s32 	%rd12, %r1, 4;
	add.s64 	%rd13, %rd1, %rd12;
	ld.global.u32 	%r102, [%rd13];
	and.b32  	%r4, %r27, 7;
	setp.lt.u32 	%p3, %r27, 8;
	mov.b32 	%r96, 0;
	mov.u32 	%r101, %r96;
	@%p3 bra 	$L__BB0_6;
	and.b32  	%r96, %r27, 2147483640;
	add.s64 	%rd23, %rd1, 16;
	mov.b32 	%r90, 0;
	mov.u32 	%r101, %r90;
$L__BB0_5:
	.pragma "nounroll";
	ld.global.u32 	%r34, [%rd23+-16];
	setp.gt.s32 	%p4, %r102, %r34;
	setp.eq.s32 	%p5, %r102, %r34;
	setp.gt.s32 	%p6, %r1, %r90;
	and.pred  	%p7, %p6, %p5;
	or.pred  	%p8, %p4, %p7;
	selp.u32 	%r35, 1, 0, %p8;
	add.s32 	%r36, %r101, %r35;
	ld.global.u32 	%r37, [%rd23+-12];
	setp.gt.s32 	%p9, %r102, %r37;
	setp.eq.s32 	%p10, %r102, %r37;
	add.s32 	%r38, %r90, 1;
	setp.gt.s32 	%p11, %r1, %r38;
	and.pred  	%p12, %p11, %p10;
	or.pred  	%p13, %p9, %p12;
	selp.u32 	%r39, 1, 0, %p13;
	add.s32 	%r40, %r36, %r39;
	ld.global.u32 	%r41, [%rd23+-8];
	setp.gt.s32 	%p14, %r102, %r41;
	setp.eq.s32 	%p15, %r102, %r41;
	add.s32 	%r42, %r90, 2;
	setp.gt.s32 	%p16, %r1, %r42;
	and.pred  	%p17, %p16, %p15;
	or.pred  	%p18, %p14, %p17;
	selp.u32 	%r43, 1, 0, %p18;
	add.s32 	%r44, %r40, %r43;
	ld.global.u32 	%r45, [%rd23+-4];
	setp.gt.s32 	%p19, %r102, %r45;
	setp.eq.s32 	%p20, %r102, %r45;
	add.s32 	%r46, %r90, 3;
	setp.gt.s32 	%p21, %r1, %r46;
	and.pred  	%p22, %p21, %p20;
	or.pred  	%p23, %p19, %p22;
	selp.u32 	%r47, 1, 0, %p23;
	add.s32 	%r48, %r44, %r47;
	ld.global.u32 	%r49, [%rd23];
	setp.gt.s32 	%p24, %r102, %r49;
	setp.eq.s32 	%p25, %r102, %r49;
	add.s32 	%r50, %r90, 4;
	setp.gt.s32 	%p26, %r1, %r50;
	and.pred  	%p27, %p26, %p25;
	or.pred  	%p28, %p24, %p27;
	selp.u32 	%r51, 1, 0, %p28;
	add.s32 	%r52, %r48, %r51;
	ld.global.u32 	%r53, [%rd23+4];
	setp.gt.s32 	%p29, %r102, %r53;
	setp.eq.s32 	%p30, %r102, %r53;
	add.s32 	%r54, %r90, 5;
	setp.gt.s32 	%p31, %r1, %r54;
	and.pred  	%p32, %p31, %p30;
	or.pred  	%p33, %p29, %p32;
	selp.u32 	%r55, 1, 0, %p33;
	add.s32 	%r56, %r52, %r55;
	ld.global.u32 	%r57, [%rd23+8];
	setp.gt.s32 	%p34, %r102, %r57;
	setp.eq.s32 	%p35, %r102, %r57;
	add.s32 	%r58, %r90, 6;
	setp.gt.s32 	%p36, %r1, %r58;
	and.pred  	%p37, %p36, %p35;
	or.pred  	%p38, %p34, %p37;
	selp.u32 	%r59, 1, 0, %p38;
	add.s32 	%r60, %r56, %r59;
	ld.global.u32 	%r61, [%rd23+12];
	setp.gt.s32 	%p39, %r102, %r61;
	setp.eq.s32 	%p40, %r102, %r61;
	add.s32 	%r62, %r90, 7;
	setp.gt.s32 	%p41, %r1, %r62;
	and.pred  	%p42, %p41, %p40;
	or.pred  	%p43, %p39, %p42;
	selp.u32 	%r63, 1, 0, %p43;
	add.s32 	%r101, %r60, %r63;
	add.s64 	%rd23, %rd23, 32;
	add.s32 	%r90, %r90, 8;
	setp.ne.s32 	%p44, %r90, %r96;
	@%p44 bra 	$L__BB0_5;
$L__BB0_6:
	setp.eq.s32 	%p45, %r4, 0;
	@%p45 bra 	$L__BB0_14;
	and.b32  	%r13, %r27, 3;
	setp.lt.u32 	%p46, %r4, 4;
	@%p46 bra 	$L__BB0_9;
	mul.wide.u32 	%rd14, %r96, 4;
	add.s64 	%rd15, %rd1, %rd14;
	ld.global.u32 	%r65, [%rd15];
	setp.gt.s32 	%p47, %r102, %r65;
	setp.eq.s32 	%p48, %r102, %r65;
	setp.gt.s32 	%p49, %r1, %r96;
	and.pred  	%p50, %p49, %p48;
	or.pred  	%p51, %p47, %p50;
	selp.u32 	%r66, 1, 0, %p51;
	add.s32 	%r67, %r101, %r66;
	add.s32 	%r68, %r96, 1;
	ld.global.u32 	%r69, [%rd15+4];
	setp.gt.s32 	%p52, %r102, %r69;
	setp.eq.s32 	%p53, %r102, %r69;
	setp.gt.s32 	%p54, %r1, %r68;
	and.pred  	%p55, %p54, %p53;
	or.pred  	%p56, %p52, %p55;
	selp.u32 	%r70, 1, 0, %p56;
	add.s32 	%r71, %r67, %r70;
	add.s32 	%r72, %r96, 2;
	ld.global.u32 	%r73, [%rd15+8];
	setp.gt.s32 	%p57, %r102, %r73;
	setp.eq.s32 	%p58, %r102, %r73;
	setp.gt.s32 	%p59, %r1, %r72;
	and.pred  	%p60, %p59, %p58;
	or.pred  	%p61, %p57, %p60;
	selp.u32 	%r74, 1, 0, %p61;
	add.s32 	%r75, %r71, %r74;
	add.s32 	%r76, %r96, 3;
	ld.global.u32 	%r77, [%rd15+12];
	setp.gt.s32 	%p62, %r102, %r77;
	setp.eq.s32 	%p63, %r102, %r77;
	setp.gt.s32 	%p64, %r1, %r76;
	and.pred  	%p65, %p64, %p63;
	or.pred  	%p66, %p62, %p65;
	selp.u32 	%r78, 1, 0, %p66;
	add.s32 	%r101, %r75, %r78;
	add.s32 	%r96, %r96, 4;
$L__BB0_9:
	setp.eq.s32 	%p67, %r13, 0;
	@%p67 bra 	$L__BB0_14;
	setp.eq.s32 	%p68, %r13, 1;
	@%p68 bra 	$L__BB0_12;
	mul.wide.u32 	%rd16, %r96, 4;
	add.s64 	%rd17, %rd1, %rd16;
	ld.global.u32 	%r80, [%rd17];
	setp.gt.s32 	%p69, %r102, %r80;
	setp.eq.s32 	%p70, %r102, %r80;
	setp.gt.s32 	%p71, %r1, %r96;
	and.pred  	%p72, %p71, %p70;
	or.pred  	%p73, %p69, %p72;
	selp.u32 	%r81, 1, 0, %p73;
	add.s32 	%r82, %r101, %r81;
	add.s32 	%r83, %r96, 1;
	ld.global.u32 	%r84, [%rd17+4];
	setp.gt.s32 	%p74, %r102, %r84;
	setp.eq.s32 	%p75, %r102, %r84;
	setp.gt.s32 	%p76, %r1, %r83;
	and.pred  	%p77, %p76, %p75;
	or.pred  	%p78, %p74, %p77;
	selp.u32 	%r85, 1, 0, %p78;
	add.s32 	%r101, %r82, %r85;
	add.s32 	%r96, %r96, 2;
$L__BB0_12:
	and.b32  	%r86, %r27, 1;
	setp.eq.b32 	%p79, %r86, 1;
	not.pred 	%p80, %p79;
	@%p80 bra 	$L__BB0_14;
	mul.wide.u32 	%rd18, %r96, 4;
	add.s64 	%rd19, %rd1, %rd18;
	ld.global.u32 	%r87, [%rd19];
	setp.gt.s32 	%p81, %r102, %r87;
	setp.eq.s32 	%p82, %r102, %r87;
	setp.gt.s32 	%p83, %r1, %r96;
	and.pred  	%p84, %p83, %p82;
	or.pred  	%p85, %p81, %p84;
	selp.u32 	%r89, 1, 0, %p85;
	add.s32 	%r101, %r101, %r89;
$L__BB0_14:
	cvt.u64.u32 	%rd24, %r101;
$L__BB0_15:
	cvta.to.global.u64 	%rd20, %rd7;
	shl.b64 	%rd21, %rd24, 2;
	add.s64 	%rd22, %rd20, %rd21;
	st.global.u32 	[%rd22], %r102;
$L__BB0_16:
	ret;

}


// ===== COMPILED SASS (sm_100) =====

	.target	sm_100

	.elftype	@"ET_EXEC"


//--------------------- .note.nv.tkinfo           --------------------------
	.section	.note.nv.tkinfo,"",@"SHT_NOTE"
	.sectionflags	@"SHF_NOTE_NV_TKINFO"
	.tkinfo
        /*0018*/ 	.word	0x00000002
        /*0030*/ 	.string	""
        /*0030*/ 	.string	"ptxas"
        /*0030*/ 	.string	"Cuda compilation tools, release 13.0, V13.0.88"
        /*0030*/ 	.string	"Build cuda_13.0.r13.0/compiler.36424714_0"
        /*0030*/ 	.string	"-arch sm_100 -m 64 "



//--------------------- .note.nv.cuinfo           --------------------------
	.section	.note.nv.cuinfo,"",@"SHT_NOTE"
	.sectionflags	@"SHF_NOTE_NV_CUINFO"
        /*0018*/ 	.short	0x0002
        /*001a*/ 	.short	0x0064
        /*001c*/ 	.short	0x0082
	.zero		2


//--------------------- .nv.info                  --------------------------
	.section	.nv.info,"",@"SHT_CUDA_INFO"
	.align	4


	//----- nvinfo : EIATTR_REGCOUNT
	.align		4
        /*0000*/ 	.byte	0x04, 0x2f
        /*0002*/ 	.short	(.L_1 - .L_0)
	.align		4
.L_0:
        /*0004*/ 	.word	index@(_Z13selectionSortPiS_i)
        /*0008*/ 	.word	0x0000001c


	//----- nvinfo : EIATTR_FRAME_SIZE
	.align		4
.L_1:
        /*000c*/ 	.byte	0x04, 0x11
        /*000e*/ 	.short	(.L_3 - .L_2)
	.align		4
.L_2:
        /*0010*/ 	.word	index@(_Z13selectionSortPiS_i)
        /*0014*/ 	.word	0x00000000


	//----- nvinfo : EIATTR_MIN_STACK_SIZE
	.align		4
.L_3:
        /*0018*/ 	.byte	0x04, 0x12
        /*001a*/ 	.short	(.L_5 - .L_4)
	.align		4
.L_4:
        /*001c*/ 	.word	index@(_Z13selectionSortPiS_i)
        /*0020*/ 	.word	0x00000000
.L_5:


//--------------------- .nv.compat                --------------------------
	.section	.nv.compat,"",@"SHT_CUDA_COMPAT_INFO"
	.align	4
        /*0000*/ 	.byte	0x02, 0x09, 0x00, 0x00, 0x02, 0x02, 0x01, 0x00, 0x02, 0x05, 0x05, 0x00, 0x03, 0x07, 0x01, 0x01
        /*0010*/ 	.byte	0x02, 0x03, 0x00, 0x00, 0x02, 0x06, 0x01, 0x00, 0x04, 0x0b, 0x08, 0x00, 0x09, 0x00, 0x00, 0x00
        /*0020*/ 	.byte	0x00, 0x00, 0x00, 0x00


//--------------------- .nv.info._Z13selectionSortPiS_i --------------------------
	.section	.nv.info._Z13selectionSortPiS_i,"",@"SHT_CUDA_INFO"
	.sectionflags	@""
	.align	4


	//----- nvinfo : EIATTR_CUDA_API_VERSION
	.align		4
        /*0000*/ 	.byte	0x04, 0x37
        /*0002*/ 	.short	(.L_7 - .L_6)
.L_6:
        /*0004*/ 	.word	0x00000082


	//----- nvinfo : EIATTR_KPARAM_INFO
	.align		4
.L_7:
        /*0008*/ 	.byte	0x04, 0x17
        /*000a*/ 	.short	(.L_9 - .L_8)
.L_8:
        /*000c*/ 	.word	0x00000000
        /*0010*/ 	.short	0x0002
        /*0012*/ 	.short	0x0010
        /*0014*/ 	.byte	0x00, 0xf0, 0x11, 0x00


	//----- nvinfo : EIATTR_KPARAM_INFO
	.align		4
.L_9:
        /*0018*/ 	.byte	0x04, 0x17
        /*001a*/ 	.short	(.L_11 - .L_10)
.L_10:
        /*001c*/ 	.word	0x00000000
        /*0020*/ 	.short	0x0001
        /*0022*/ 	.short	0x0008
        /*0024*/ 	.byte	0x00, 0xf5, 0x21, 0x00


	//----- nvinfo : EIATTR_KPARAM_INFO
	.align		4
.L_11:
        /*0028*/ 	.byte	0x04, 0x17
        /*002a*/ 	.short	(.L_13 - .L_12)
.L_12:
        /*002c*/ 	.word	0x00000000
        /*0030*/ 	.short	0x0000
        /*0032*/ 	.short	0x0000
        /*0034*/ 	.byte	0x00, 0xf5, 0x21, 0x00


	//----- nvinfo : EIATTR_SPARSE_MMA_MASK
	.align		4
.L_13:
        /*0038*/ 	.byte	0x03, 0x50
        /*003a*/ 	.short	0x0000


	//----- nvinfo : EIATTR_MAXREG_COUNT
	.align		4
        /*003c*/ 	.byte	0x03, 0x1b
        /*003e*/ 	.short	0x00ff


	//----- nvinfo : EIATTR_MERCURY_ISA_VERSION
	.align		4
        /*0040*/ 	.byte	0x03, 0x5f
        /*0042*/ 	.short	0x0101


	//----- nvinfo : EIATTR_VRC_CTA_INIT_COUNT
	.align		4
        /*0044*/ 	.byte	0x02, 0x4a
	.zero		1
	.zero		1


	//----- nvinfo : EIATTR_EXIT_INSTR_OFFSETS
	.align		4
        /*0048*/ 	.byte	0x04, 0x1c
        /*004a*/ 	.short	(.L_15 - .L_14)


	//   ....[0]....
.L_14:
        /*004c*/ 	.word	0x00000070


	//   ....[1]....
        /*0050*/ 	.word	0x00000a60


	//----- nvinfo : EIATTR_CBANK_PARAM_SIZE
	.align		4
.L_15:
        /*0054*/ 	.byte	0x03, 0x19
        /*0056*/ 	.short	0x0014


	//----- nvinfo : EIATTR_PARAM_CBANK
	.align		4
        /*0058*/ 	.byte	0x04, 0x0a
        /*005a*/ 	.short	(.L_17 - .L_16)
	.align		4
.L_16:
        /*005c*/ 	.word	index@(.nv.constant0._Z13selectionSortPiS_i)
        /*0060*/ 	.short	0x0380
        /*0062*/ 	.short	0x0014


	//----- nvinfo : EIATTR_SW_WAR
	.align		4
.L_17:
        /*0064*/ 	.byte	0x04, 0x36
        /*0066*/ 	.short	(.L_19 - .L_18)
.L_18:
        /*0068*/ 	.word	0x00000008
.L_19:


//--------------------- .nv.callgraph             --------------------------
	.section	.nv.callgraph,"",@"SHT_CUDA_CALLGRAPH"
	.align	4
	.sectionentsize	8
	.align		4
        /*0000*/ 	.word	0x00000000
	.align		4
        /*0004*/ 	.word	0xffffffff
	.align		4
        /*0008*/ 	.word	0x00000000
	.align		4
        /*000c*/ 	.word	0xfffffffe
	.align		4
        /*0010*/ 	.word	0x00000000
	.align		4
        /*0014*/ 	.word	0xfffffffd
	.align		4
        /*0018*/ 	.word	0x00000000
	.align		4
        /*001c*/ 	.word	0xfffffffc


//--------------------- .text._Z13selectionSortPiS_i --------------------------
	.section	.text._Z13selectionSortPiS_i,"ax",@progbits
	.align	128
        .global         _Z13selectionSortPiS_i
        .type           _Z13selectionSortPiS_i,@function
        .size           _Z13selectionSortPiS_i,(.L_x_7 - _Z13selectionSortPiS_i)
        .other          _Z13selectionSortPiS_i,@"STO_CUDA_ENTRY STV_DEFAULT"
_Z13selectionSortPiS_i:
.text._Z13selectionSortPiS_i:
[----:B------:R-:W-:Y:S01]  /*0000*/  LDC R1, c[0x0][0x37c] ;  /* 0x0000df00ff017b82 */ /* 0x000fe20000000800 */
[----:B------:R-:W0:Y:S07]  /*0010*/  S2R R0, SR_TID.X ;  /* 0x0000000000007919 */ /* 0x000e2e0000002100 */
[----:B------:R-:W0:Y:S08]  /*0020*/  S2UR UR4, SR_CTAID.X ;  /* 0x00000000000479c3 */ /* 0x000e300000002500 */
[----:B------:R-:W0:Y:S08]  /*0030*/  LDC R7, c[0x0][0x360] ;  /* 0x0000d800ff077b82 */ /* 0x000e300000000800 */
[----:B------:R-:W1:Y:S01]  /*0040*/  LDC R6, c[0x0][0x390] ;  /* 0x0000e400ff067b82 */ /* 0x000e620000000800 */
[----:B0-----:R-:W-:-:S05]  /*0050*/  IMAD R7, R7, UR4, R0 ;  /* 0x0000000407077c24 */ /* 0x001fca000f8e0200 */
[----:B-1----:R-:W-:-:S13]  /*0060*/  ISETP.GT.AND P0, PT, R7, R6, PT ;  /* 0x000000060700720c */ /* 0x002fda0003f04270 */
[----:B------:R-:W-:Y:S05]  /*0070*/  @P0 EXIT ;  /* 0x000000000000094d */ /* 0x000fea0003800000 */
[----:B------:R-:W-:Y:S01]  /*0080*/  ISETP.GT.AND P0, PT, R6, RZ, PT ;  /* 0x000000ff0600720c */ /* 0x000fe20003f04270 */
[----:B------:R-:W0:-:S12]  /*0090*/  LDCU.64 UR6, c[0x0][0x358] ;  /* 0x00006b00ff0677ac */ /* 0x000e180008000a00 */
[----:B------:R-:W-:Y:S05]  /*00a0*/  @P0 BRA `(.L_x_0) ;  /* 0x0000000000140947 */ /* 0x000fea0003800000 */
[----:B------:R-:W1:Y:S02]  /*00b0*/  LDC.64 R2, c[0x0][0x380] ;  /* 0x0000e000ff027b82 */ /* 0x000e640000000a00 */
[----:B-1----:R-:W-:-:S05]  /*00c0*/  IMAD.WIDE R2, R7, 0x4, R2 ;  /* 0x0000000407027825 */ /* 0x002fca00078e0202 */
[----:B0-----:R0:W5:Y:S01]  /*00d0*/  LDG.E R0, desc[UR6][R2.64] ;  /* 0x0000000602007981 */ /* 0x001162000c1e1900 */
[----:B------:R-:W-:Y:S01]  /*00e0*/  CS2R R10, SRZ ;  /* 0x00000000000a7805 */ /* 0x000fe2000001ff00 */
[----:B------:R-:W-:Y:S06]  /*00f0*/  BRA `(.L_x_1) ;  /* 0x0000000800487947 */ /* 0x000fec0003800000 */
.L_x_0:
[----:B------:R-:W1:Y:S01]  /*0100*/  LDC.64 R2, c[0x0][0x380] ;  /* 0x0000e000ff027b82 */ /* 0x000e620000000a00 */
[C---:B------:R-:W-:Y:S02]  /*0110*/  ISETP.GE.U32.AND P0, PT, R6.reuse, 0x8, PT ;  /* 0x000000080600780c */ /* 0x040fe40003f06070 */
[----:B------:R-:W-:Y:S01]  /*0120*/  LOP3.LUT R9, R6, 0x7, RZ, 0xc0, !PT ;  /* 0x0000000706097812 */ /* 0x000fe200078ec0ff */
[----:B------:R-:W-:Y:S02]  /*0130*/  IMAD.MOV.U32 R8, RZ, RZ, RZ ;  /* 0x000000ffff087224 */ /* 0x000fe400078e00ff */
[----:B------:R-:W-:Y:S01]  /*0140*/  IMAD.MOV.U32 R10, RZ, RZ, RZ ;  /* 0x000000ffff0a7224 */ /* 0x000fe200078e00ff */
[----:B------:R-:W-:Y:S01]  /*0150*/  ISETP.NE.AND P2, PT, R9, RZ, PT ;  /* 0x000000ff0900720c */ /* 0x000fe20003f45270 */
[----:B-1----:R-:W-:-:S05]  /*0160*/  IMAD.WIDE R4, R7, 0x4, R2 ;  /* 0x0000000407047825 */ /* 0x002fca00078e0202 */
[----:B0-----:R0:W5:Y:S01]  /*0170*/  LDG.E R0, desc[UR6][R4.64] ;  /* 0x0000000604007981 */ /* 0x001162000c1e1900 */
[----:B------:R-:W-:Y:S06]  /*0180*/  @!P0 BRA `(.L_x_2) ;  /* 0x0000000400108947 */ /* 0x000fec0003800000 */
[----:B------:R-:W1:Y:S01]  /*0190*/  LDCU.64 UR4, c[0x0][0x380] ;  /* 0x00007000ff0477ac */ /* 0x000e620008000a00 */
[----:B------:R-:W-:Y:S01]  /*01a0*/  LOP3.LUT R8, R6, 0x7ffffff8, RZ, 0xc0, !PT ;  /* 0x7ffffff806087812 */ /* 0x000fe200078ec0ff */
[----:B------:R-:W-:Y:S01]  /*01b0*/  IMAD.MOV.U32 R10, RZ, RZ, RZ ;  /* 0x000000ffff0a7224 */ /* 0x000fe200078e00ff */
[----:B-1----:R-:W-:-:S04]  /*01c0*/  UIADD3 UR4, UP0, UPT, UR4, 0x10, URZ ;  /* 0x0000001004047890 */ /* 0x002fc8000ff1e0ff */
[----:B------:R-:W-:Y:S02]  /*01d0*/  UIADD3.X UR5, UPT, UPT, URZ, UR5, URZ, UP0, !UPT ;  /* 0x00000005ff057290 */ /* 0x000fe400087fe4ff */
[----:B0-----:R-:W-:Y:S01]  /*01e0*/  IMAD.U32 R4, RZ, RZ, UR4 ;  /* 0x00000004ff047e24 */ /* 0x001fe2000f8e00ff */
[----:B------:R-:W-:-:S03]  /*01f0*/  UMOV UR4, URZ ;  /* 0x000000ff00047c82 */ /* 0x000fc60008000000 */
[----:B------:R-:W-:-:S07]  /*0200*/  IMAD.U32 R5, RZ, RZ, UR5 ;  /* 0x00000005ff057e24 */ /* 0x000fce000f8e00ff */
.L_x_3:
[----:B------:R-:W2:Y:S04]  /*0210*/  LDG.E R11, desc[UR6][R4.64+-0x10] ;  /* 0xfffff006040b7981 */ /* 0x000ea8000c1e1900 */
[----:B------:R-:W3:Y:S04]  /*0220*/  LDG.E R13, desc[UR6][R4.64+-0xc] ;  /* 0xfffff406040d7981 */ /* 0x000ee8000c1e1900 */
[----:B------:R-:W4:Y:S04]  /*0230*/  LDG.E R15, desc[UR6][R4.64+-0x8] ;  /* 0xfffff806040f7981 */ /* 0x000f28000c1e1900 */
[----:B------:R-:W4:Y:S04]  /*0240*/  LDG.E R17, desc[UR6][R4.64+-0x4] ;  /* 0xfffffc0604117981 */ /* 0x000f28000c1e1900 */
[----:B------:R-:W4:Y:S04]  /*0250*/  LDG.E R19, desc[UR6][R4.64] ;  /* 0x0000000604137981 */ /* 0x000f28000c1e1900 */
[----:B------:R-:W4:Y:S04]  /*0260*/  LDG.E R21, desc[UR6][R4.64+0x4] ;  /* 0x0000040604157981 */ /* 0x000f28000c1e1900 */
[----:B------:R-:W4:Y:S04]  /*0270*/  LDG.E R23, desc[UR6][R4.64+0x8] ;  /* 0x0000080604177981 */ /* 0x000f28000c1e1900 */
[----:B------:R-:W4:Y:S01]  /*0280*/  LDG.E R25, desc[UR6][R4.64+0xc] ;  /* 0x00000c0604197981 */ /* 0x000f22000c1e1900 */
[----:B------:R-:W-:Y:S01]  /*0290*/  UIADD3 UR5, UPT, UPT, UR4, 0x1, URZ ;  /* 0x0000000104057890 */ /* 0x000fe2000fffe0ff */
[----:B--2--5:R-:W-:-:S04]  /*02a0*/  ISETP.NE.AND P1, PT, R0, R11, PT ;  /* 0x0000000b0000720c */ /* 0x024fc80003f25270 */
[C---:B------:R-:W-:Y:S02]  /*02b0*/  ISETP.GT.AND P1, PT, R7.reuse, UR4, !P1 ;  /* 0x0000000407007c0c */ /* 0x040fe4000cf24270 */
[C---:B---3--:R-:W-:Y:S02]  /*02c0*/  ISETP.NE.AND P0, PT, R0.reuse, R13, PT ;  /* 0x0000000d0000720c */ /* 0x048fe40003f05270 */
[----:B------:R-:W-:Y:S01]  /*02d0*/  ISETP.GT.OR P1, PT, R0, R11, P1 ;  /* 0x0000000b0000720c */ /* 0x000fe20000f24670 */
[----:B------:R-:W-:Y:S01]  /*02e0*/  VIADD R11, R10, 0x1 ;  /* 0x000000010a0b7836 */ /* 0x000fe20000000000 */
[----:B------:R-:W-:Y:S01]  /*02f0*/  ISETP.GT.AND P0, PT, R7, UR5, !P0 ;  /* 0x0000000507007c0c */ /* 0x000fe2000c704270 */
[----:B------:R-:W-:Y:S01]  /*0300*/  UIADD3 UR5, UPT, UPT, UR4, 0x2, URZ ;  /* 0x0000000204057890 */ /* 0x000fe2000fffe0ff */
[C---:B----4-:R-:W-:Y:S02]  /*0310*/  ISETP.NE.AND P3, PT, R0.reuse, R15, PT ;  /* 0x0000000f0000720c */ /* 0x050fe40003f65270 */
[----:B------:R-:W-:-:S07]  /*0320*/  ISETP.GT.OR P0, PT, R0, R13, P0 ;  /* 0x0000000d0000720c */ /* 0x000fce0000704670 */
[----:B------:R-:W-:Y:S01]  /*0330*/  @!P1 IMAD.MOV R11, RZ, RZ, R10 ;  /* 0x000000ffff0b9224 */ /* 0x000fe200078e020a */
[----:B------:R-:W-:Y:S01]  /*0340*/  ISETP.GT.AND P1, PT, R7, UR5, !P3 ;  /* 0x0000000507007c0c */ /* 0x000fe2000df24270 */
[----:B------:R-:W-:Y:S01]  /*0350*/  UIADD3 UR5, UPT, UPT, UR4, 0x3, URZ ;  /* 0x0000000304057890 */ /* 0x000fe2000fffe0ff */
[C---:B------:R-:W-:Y:S01]  /*0360*/  ISETP.NE.AND P3, PT, R0.reuse, R17, PT ;  /* 0x000000110000720c */ /* 0x040fe20003f65270 */
[----:B------:R-:W-:Y:S01]  /*0370*/  VIADD R10, R11, 0x1 ;  /* 0x000000010b0a7836 */ /* 0x000fe20000000000 */
[----:B------:R-:W-:Y:S01]  /*0380*/  ISETP.GT.OR P1, PT, R0, R15, P1 ;  /* 0x0000000f0000720c */ /* 0x000fe20000f24670 */
[----:B------:R-:W-:Y:S02]  /*0390*/  @!P0 IMAD.MOV R10, RZ, RZ, R11 ;  /* 0x000000ffff0a8224 */ /* 0x000fe400078e020b */
[----:B------:R-:W-:Y:S01]  /*03a0*/  ISETP.GT.AND P3, PT, R7, UR5, !P3 ;  /* 0x0000000507007c0c */ /* 0x000fe2000df64270 */
[----:B------:R-:W-:Y:S01]  /*03b0*/  UIADD3 UR5, UPT, UPT, UR4, 0x4, URZ ;  /* 0x0000000404057890 */ /* 0x000fe2000fffe0ff */
[----:B------:R-:W-:-:S02]  /*03c0*/  VIADD R11, R10, 0x1 ;  /* 0x000000010a0b7836 */ /* 0x000fc40000000000 */
[C---:B------:R-:W-:Y:S02]  /*03d0*/  ISETP.GT.OR P0, PT, R0.reuse, R17, P3 ;  /* 0x000000110000720c */ /* 0x040fe40001f04670 */
[----:B------:R-:W-:-:S04]  /*03e0*/  ISETP.NE.AND P3, PT, R0, R19, PT ;  /* 0x000000130000720c */ /* 0x000fc80003f65270 */
[----:B------:R-:W-:Y:S01]  /*03f0*/  @!P1 IMAD.MOV R11, RZ, RZ, R10 ;  /* 0x000000ffff0b9224 */ /* 0x000fe200078e020a */
[----:B------:R-:W-:Y:S01]  /*0400*/  ISETP.GT.AND P1, PT, R7, UR5, !P3 ;  /* 0x0000000507007c0c */ /* 0x000fe2000df24270 */
[----:B------:R-:W-:Y:S01]  /*0410*/  UIADD3 UR5, UPT, UPT, UR4, 0x5, URZ ;  /* 0x0000000504057890 */ /* 0x000fe2000fffe0ff */
[C---:B------:R-:W-:Y:S01]  /*0420*/  ISETP.NE.AND P3, PT, R0.reuse, R21, PT ;  /* 0x000000150000720c */ /* 0x040fe20003f65270 */
[----:B------:R-:W-:Y:S01]  /*0430*/  VIADD R10, R11, 0x1 ;  /* 0x000000010b0a7836 */ /* 0x000fe20000000000 */
[----:B------:R-:W-:Y:S02]  /*0440*/  ISETP.GT.OR P1, PT, R0, R19, P1 ;  /* 0x000000130000720c */ /* 0x000fe40000f24670 */
[----:B------:R-:W-:Y:S01]  /*0450*/  @!P0 IMAD.MOV R10, RZ, RZ, R11 ;  /* 0x000000ffff0a8224 */ /* 0x000fe200078e020b */
[----:B------:R-:W-:Y:S01]  /*0460*/  ISETP.GT.AND P3, PT, R7, UR5, !P3 ;  /* 0x0000000507007c0c */ /* 0x000fe2000df64270 */
[----:B------:R-:W-:Y:S02]  /*0470*/  UIADD3 UR5, UPT, UPT, UR4, 0x6, URZ ;  /* 0x0000000604057890 */ /* 0x000fe4000fffe0ff */
[----:B------:R-:W-:Y:S01]  /*0480*/  VIADD R11, R10, 0x1 ;  /* 0x000000010a0b7836 */ /* 0x000fe20000000000 */
[----:B------:R-:W-:-:S02]  /*0490*/  ISETP.GT.OR P0, PT, R0, R21, P3 ;  /* 0x000000150000720c */ /* 0x000fc40001f04670 */
[----:B------:R-:W-:-:S04]  /*04a0*/  ISETP.NE.AND P3, PT, R0, R23, PT ;  /* 0x000000170000720c */ /* 0x000fc80003f65270 */
[----:B------:R-:W-:Y:S01]  /*04b0*/  @!P1 IMAD.MOV R11, RZ, RZ, R10 ;  /* 0x000000ffff0b9224 */ /* 0x000fe200078e020a */
[----:B------:R-:W-:Y:S01]  /*04c0*/  ISETP.GT.AND P1, PT, R7, UR5, !P3 ;  /* 0x0000000507007c0c */ /* 0x000fe2000df24270 */
[----:B------:R-:W-:Y:S01]  /*04d0*/  UIADD3 UR5, UPT, UPT, UR4, 0x7, URZ ;  /* 0x0000000704057890 */ /* 0x000fe2000fffe0ff */
[C---:B------:R-:W-:Y:S01]  /*04e0*/  ISETP.NE.AND P3, PT, R0.reuse, R25, PT ;  /* 0x000000190000720c */ /* 0x040fe20003f65270 */
[----:B------:R-:W-:Y:S01]  /*04f0*/  UIADD3 UR4, UPT, UPT, UR4, 0x8, URZ ;  /* 0x0000000804047890 */ /* 0x000fe2000fffe0ff */
[----:B------:R-:W-:Y:S01]  /*0500*/  ISETP.GT.OR P1, PT, R0, R23, P1 ;  /* 0x000000170000720c */ /* 0x000fe20000f24670 */
[----:B------:R-:W-:Y:S02]  /*0510*/  VIADD R10, R11, 0x1 ;  /* 0x000000010b0a7836 */ /* 0x000fe40000000000 */
[----:B------:R-:W-:Y:S01]  /*0520*/  ISETP.GT.AND P3, PT, R7, UR5, !P3 ;  /* 0x0000000507007c0c */ /* 0x000fe2000df64270 */
[----:B------:R-:W-:Y:S01]  /*0530*/  @!P0 IMAD.MOV R10, RZ, RZ, R11 ;  /* 0x000000ffff0a8224 */ /* 0x000fe200078e020b */
[----:B------:R-:W-:-:S02]  /*0540*/  ISETP.NE.AND P0, PT, R8, UR4, PT ;  /* 0x0000000408007c0c */ /* 0x000fc4000bf05270 */
[----:B------:R-:W-:Y:S01]  /*0550*/  ISETP.GT.OR P3, PT, R0, R25, P3 ;  /* 0x000000190000720c */ /* 0x000fe20001f64670 */
[----:B------:R-:W-:-:S05]  /*0560*/  VIADD R11, R10, 0x1 ;  /* 0x000000010a0b7836 */ /* 0x000fca0000000000 */
[----:B------:R-:W-:Y:S01]  /*0570*/  @!P1 IMAD.MOV R11, RZ, RZ, R10 ;  /* 0x000000ffff0b9224 */ /* 0x000fe200078e020a */
[----:B------:R-:W-:-:S03]  /*0580*/  IADD3 R4, P1, PT, R4, 0x20, RZ ;  /* 0x0000002004047810 */ /* 0x000fc60007f3e0ff */
[----:B------:R-:W-:Y:S02]  /*0590*/  VIADD R10, R11, 0x1 ;  /* 0x000000010b0a7836 */ /* 0x000fe40000000000 */
[----:B------:R-:W-:Y:S02]  /*05a0*/  IMAD.X R5, RZ, RZ, R5, P1 ;  /* 0x000000ffff057224 */ /* 0x000fe400008e0605 */
[----:B------:R-:W-:Y:S01]  /*05b0*/  @!P3 IMAD.MOV R10, RZ, RZ, R11 ;  /* 0x000000ffff0ab224 */ /* 0x000fe200078e020b */
[----:B------:R-:W-:Y:S06]  /*05c0*/  @P0 BRA `(.L_x_3) ;  /* 0xfffffffc00100947 */ /* 0x000fec000383ffff */
.L_x_2:
[----:B------:R-:W-:Y:S05]  /*05d0*/  @!P2 BRA `(.L_x_4) ;  /* 0x00000004000ca947 */ /* 0x000fea0003800000 */
[----:B------:R-:W-:Y:S02]  /*05e0*/  ISETP.GE.U32.AND P0, PT, R9, 0x4, PT ;  /* 0x000000040900780c */ /* 0x000fe40003f06070 */
[----:B------:R-:W-:-:S04]  /*05f0*/  LOP3.LUT R14, R6, 0x3, RZ, 0xc0, !PT ;  /* 0x00000003060e7812 */ /* 0x000fc800078ec0ff */
[----:B------:R-:W-:-:S07]  /*0600*/  ISETP.NE.AND P2, PT, R14, RZ, PT ;  /* 0x000000ff0e00720c */ /* 0x000fce0003f45270 */
[----:B------:R-:W-:Y:S06]  /*0610*/  @!P0 BRA `(.L_x_5) ;  /* 0x0000000000748947 */ /* 0x000fec0003800000 */
[----:B0-----:R-:W-:-:S05]  /*0620*/  IMAD.WIDE.U32 R4, R8, 0x4, R2 ;  /* 0x0000000408047825 */ /* 0x001fca00078e0002 */
[----:B------:R-:W2:Y:S04]  /*0630*/  LDG.E R9, desc[UR6][R4.64] ;  /* 0x0000000604097981 */ /* 0x000ea8000c1e1900 */
[----:B------:R-:W3:Y:S04]  /*0640*/  LDG.E R11, desc[UR6][R4.64+0x4] ;  /* 0x00000406040b7981 */ /* 0x000ee8000c1e1900 */
[----:B------:R-:W4:Y:S04]  /*0650*/  LDG.E R13, desc[UR6][R4.64+0x8] ;  /* 0x00000806040d7981 */ /* 0x000f28000c1e1900 */
[----:B------:R0:W4:Y:S01]  /*0660*/  LDG.E R15, desc[UR6][R4.64+0xc] ;  /* 0x00000c06040f7981 */ /* 0x000122000c1e1900 */
[----:B------:R-:W-:-:S02]  /*0670*/  VIADD R12, R8, 0x1 ;  /* 0x00000001080c7836 */ /* 0x000fc40000000000 */
[----:B0-----:R-:W-:Y:S01]  /*0680*/  VIADD R4, R8, 0x3 ;  /* 0x0000000308047836 */ /* 0x001fe20000000000 */
[----:B--2--5:R-:W-:-:S04]  /*0690*/  ISETP.NE.AND P1, PT, R0, R9, PT ;  /* 0x000000090000720c */ /* 0x024fc80003f25270 */
[C---:B------:R-:W-:Y:S02]  /*06a0*/  ISETP.GT.AND P1, PT, R7.reuse, R8, !P1 ;  /* 0x000000080700720c */ /* 0x040fe40004f24270 */
[C---:B---3--:R-:W-:Y:S02]  /*06b0*/  ISETP.NE.AND P0, PT, R0.reuse, R11, PT ;  /* 0x0000000b0000720c */ /* 0x048fe40003f05270 */
[----:B------:R-:W-:Y:S01]  /*06c0*/  ISETP.GT.OR P1, PT, R0, R9, P1 ;  /* 0x000000090000720c */ /* 0x000fe20000f24670 */
[----:B------:R-:W-:Y:S01]  /*06d0*/  VIADD R9, R10, 0x1 ;  /* 0x000000010a097836 */ /* 0x000fe20000000000 */
[----:B------:R-:W-:Y:S01]  /*06e0*/  ISETP.GT.AND P0, PT, R7, R12, !P0 ;  /* 0x0000000c0700720c */ /* 0x000fe20004704270 */
[----:B------:R-:W-:Y:S01]  /*06f0*/  VIADD R12, R8, 0x2 ;  /* 0x00000002080c7836 */ /* 0x000fe20000000000 */
[----:B----4-:R-:W-:Y:S01]  /*0700*/  ISETP.NE.AND P3, PT, R0, R13, PT ;  /* 0x0000000d0000720c */ /* 0x010fe20003f65270 */
[----:B------:R-:W-:Y:S01]  /*0710*/  VIADD R8, R8, 0x4 ;  /* 0x0000000408087836 */ /* 0x000fe20000000000 */
[----:B------:R-:W-:-:S02]  /*0720*/  ISETP.GT.OR P0, PT, R0, R11, P0 ;  /* 0x0000000b0000720c */ /* 0x000fc40000704670 */
[----:B------:R-:W-:-:S05]  /*0730*/  ISETP.GT.AND P3, PT, R7, R12, !P3 ;  /* 0x0000000c0700720c */ /* 0x000fca0005f64270 */
[----:B------:R-:W-:Y:S01]  /*0740*/  @!P1 IMAD.MOV R9, RZ, RZ, R10 ;  /* 0x000000ffff099224 */ /* 0x000fe200078e020a */
[C---:B------:R-:W-:Y:S02]  /*0750*/  ISETP.GT.OR P1, PT, R0.reuse, R13, P3 ;  /* 0x0000000d0000720c */ /* 0x040fe40001f24670 */
[----:B------:R-:W-:Y:S01]  /*0760*/  ISETP.NE.AND P3, PT, R0, R15, PT ;  /* 0x0000000f0000720c */ /* 0x000fe20003f65270 */
[----:B------:R-:W-:Y:S02]  /*0770*/  VIADD R5, R9, 0x1 ;  /* 0x0000000109057836 */ /* 0x000fe40000000000 */
[----:B------:R-:W-:Y:S01]  /*0780*/  @!P0 IMAD.MOV R5, RZ, RZ, R9 ;  /* 0x000000ffff058224 */ /* 0x000fe200078e0209 */
[----:B------:R-:W-:-:S03]  /*0790*/  ISETP.GT.AND P3, PT, R7, R4, !P3 ;  /* 0x000000040700720c */ /* 0x000fc60005f64270 */
[----:B------:R-:W-:Y:S01]  /*07a0*/  VIADD R4, R5, 0x1 ;  /* 0x0000000105047836 */ /* 0x000fe20000000000 */
[----:B------:R-:W-:-:S03]  /*07b0*/  ISETP.GT.OR P3, PT, R0, R15, P3 ;  /* 0x0000000f0000720c */ /* 0x000fc60001f64670 */
[----:B------:R-:W-:-:S04]  /*07c0*/  @!P1 IMAD.MOV R4, RZ, RZ, R5 ;  /* 0x000000ffff049224 */ /* 0x000fc800078e0205 */
[----:B------:R-:W-:-:S06]  /*07d0*/  VIADD R10, R4, 0x1 ;  /* 0x00000001040a7836 */ /* 0x000fcc0000000000 */
[----:B------:R-:W-:-:S07]  /*07e0*/  @!P3 IMAD.MOV R10, RZ, RZ, R4 ;  /* 0x000000ffff0ab224 */ /* 0x000fce00078e0204 */
.L_x_5:
[----:B------:R-:W-:Y:S05]  /*07f0*/  @!P2 BRA `(.L_x_4) ;  /* 0x000000000084a947 */ /* 0x000fea0003800000 */
[----:B------:R-:W-:-:S13]  /*0800*/  ISETP.NE.AND P3, PT, R14, 0x1, PT ;  /* 0x000000010e00780c */ /* 0x000fda0003f65270 */
[----:B0-----:R-:W-:-:S05]  /*0810*/  @P3 IMAD.WIDE.U32 R4, R8, 0x4, R2 ;  /* 0x0000000408043825 */ /* 0x001fca00078e0002 */
[----:B------:R-:W2:Y:S01]  /*0820*/  @P3 LDG.E R9, desc[UR6][R4.64] ;  /* 0x0000000604093981 */ /* 0x000ea2000c1e1900 */
[----:B------:R-:W-:-:S03]  /*0830*/  LOP3.LUT R6, R6, 0x1, RZ, 0xc0, !PT ;  /* 0x0000000106067812 */ /* 0x000fc600078ec0ff */
[----:B------:R-:W3:Y:S01]  /*0840*/  @P3 LDG.E R11, desc[UR6][R4.64+0x4] ;  /* 0x00000406040b3981 */ /* 0x000ee2000c1e1900 */
[----:B------:R-:W-:Y:S01]  /*0850*/  ISETP.NE.U32.AND P2, PT, R6, 0x1, PT ;  /* 0x000000010600780c */ /* 0x000fe20003f45070 */
[----:B------:R-:W-:Y:S01]  /*0860*/  @P3 VIADD R6, R8, 0x1 ;  /* 0x0000000108063836 */ /* 0x000fe20000000000 */
[----:B--2--5:R-:W-:-:S04]  /*0870*/  @P3 ISETP.NE.AND P0, PT, R0, R9, PT ;  /* 0x000000090000320c */ /* 0x024fc80003f05270 */
[----:B------:R-:W-:Y:S01]  /*0880*/  @P3 ISETP.GT.AND P0, PT, R7, R8, !P0 ;  /* 0x000000080700320c */ /* 0x000fe20004704270 */
[----:B------:R-:W-:-:S06]  /*0890*/  @P3 VIADD R8, R8, 0x2 ;  /* 0x0000000208083836 */ /* 0x000fcc0000000000 */
[----:B------:R-:W-:-:S06]  /*08a0*/  @!P2 IMAD.WIDE.U32 R2, R8, 0x4, R2 ;  /* 0x000000040802a825 */ /* 0x000fcc00078e0002 */
[----:B------:R0:W2:Y:S01]  /*08b0*/  @!P2 LDG.E R3, desc[UR6][R2.64] ;  /* 0x000000060203a981 */ /* 0x0000a2000c1e1900 */
[C---:B------:R-:W-:Y:S02]  /*08c0*/  @P3 ISETP.GT.OR P0, PT, R0.reuse, R9, P0 ;  /* 0x000000090000320c */ /* 0x040fe40000704670 */
[----:B---3--:R-:W-:Y:S02]  /*08d0*/  @P3 ISETP.NE.AND P4, PT, R0, R11, PT ;  /* 0x0000000b0000320c */ /* 0x008fe40003f85270 */
[----:B------:R-:W-:Y:S02]  /*08e0*/  PLOP3.LUT P1, PT, PT, PT, PT, 0x80, 0x8 ;  /* 0x000000000008781c */ /* 0x000fe40003f2f070 */
[----:B------:R-:W-:Y:S02]  /*08f0*/  @P3 PLOP3.LUT P1, PT, P0, PT, PT, 0x80, 0x8 ;  /* 0x000000000008381c */ /* 0x000fe4000072f070 */
[----:B------:R-:W-:-:S04]  /*0900*/  @P3 ISETP.GT.AND P4, PT, R7, R6, !P4 ;  /* 0x000000060700320c */ /* 0x000fc80006784270 */
[----:B------:R-:W-:Y:S02]  /*0910*/  @P3 ISETP.GT.OR P4, PT, R0, R11, P4 ;  /* 0x0000000b0000320c */ /* 0x000fe40002784670 */
[----:B------:R-:W-:Y:S02]  /*0920*/  PLOP3.LUT P0, PT, PT, PT, PT, 0x80, 0x8 ;  /* 0x000000000008781c */ /* 0x000fe40003f0f070 */
[----:B------:R-:W-:Y:S01]  /*0930*/  @P3 PLOP3.LUT P0, PT, P4, PT, PT, 0x80, 0x8 ;  /* 0x000000000008381c */ /* 0x000fe2000270f070 */
[----:B------:R-:W-:Y:S02]  /*0940*/  @P3 VIADD R4, R10, 0x1 ;  /* 0x000000010a043836 */ /* 0x000fe40000000000 */
[----:B------:R-:W-:-:S04]  /*0950*/  @!P1 IMAD.MOV R4, RZ, RZ, R10 ;  /* 0x000000ffff049224 */ /* 0x000fc800078e020a */
[----:B0-----:R-:W-:-:S06]  /*0960*/  @P3 VIADD R2, R4, 0x1 ;  /* 0x0000000104023836 */ /* 0x001fcc0000000000 */
[----:B------:R-:W-:-:S04]  /*0970*/  @!P0 IMAD.MOV R2, RZ, RZ, R4 ;  /* 0x000000ffff028224 */ /* 0x000fc800078e0204 */
[----:B------:R-:W-:-:S04]  /*0980*/  @P3 IMAD.MOV.U32 R10, RZ, RZ, R2 ;  /* 0x000000ffff0a3224 */ /* 0x000fc800078e0002 */
[----:B------:R-:W-:Y:S01]  /*0990*/  @!P2 VIADD R2, R10, 0x1 ;  /* 0x000000010a02a836 */ /* 0x000fe20000000000 */
[----:B--2---:R-:W-:-:S04]  /*09a0*/  @!P2 ISETP.NE.AND P4, PT, R0, R3, PT ;  /* 0x000000030000a20c */ /* 0x004fc80003f85270 */
[----:B------:R-:W-:-:S04]  /*09b0*/  @!P2 ISETP.GT.AND P1, PT, R7, R8, !P4 ;  /* 0x000000080700a20c */ /* 0x000fc80006724270 */
[----:B------:R-:W-:Y:S02]  /*09c0*/  @!P2 ISETP.GT.OR P4, PT, R0, R3, P1 ;  /* 0x000000030000a20c */ /* 0x000fe40000f84670 */
[----:B------:R-:W-:Y:S02]  /*09d0*/  PLOP3.LUT P1, PT, PT, PT, PT, 0x80, 0x8 ;  /* 0x000000000008781c */ /* 0x000fe40003f2f070 */
[----:B------:R-:W-:-:S13]  /*09e0*/  @!P2 PLOP3.LUT P1, PT, P4, PT, PT, 0x80, 0x8 ;  /* 0x000000000008a81c */ /* 0x000fda000272f070 */
[----:B------:R-:W-:-:S04]  /*09f0*/  @!P1 IMAD.MOV R2, RZ, RZ, R10 ;  /* 0x000000ffff029224 */ /* 0x000fc800078e020a */
[----:B------:R-:W-:-:S07]  /*0a00*/  @!P2 IMAD.MOV.U32 R10, RZ, RZ, R2 ;  /* 0x000000ffff0aa224 */ /* 0x000fce00078e0002 */
.L_x_4:
[----:B------:R-:W-:-:S07]  /*0a10*/  IMAD.MOV.U32 R11, RZ, RZ, RZ ;  /* 0x000000ffff0b7224 */ /* 0x000fce00078e00ff */
.L_x_1:
[----:B------:R-:W0:Y:S02]  /*0a20*/  LDCU.64 UR4, c[0x0][0x388] ;  /* 0x00007100ff0477ac */ /* 0x000e240008000a00 */
[----:B0-----:R-:W-:-:S04]  /*0a30*/  LEA R2, P0, R10, UR4, 0x2 ;  /* 0x000000040a027c11 */ /* 0x001fc8000f8010ff */
[----:B------:R-:W-:-:S05]  /*0a40*/  LEA.HI.X R3, R10, UR5, R11, 0x2, P0 ;  /* 0x000000050a037c11 */ /* 0x000fca00080f140b */
[----:B-----5:R-:W-:Y:S01]  /*0a50*/  STG.E desc[UR6][R2.64], R0 ;  /* 0x0000000002007986 */ /* 0x020fe2000c101906 */
[----:B------:R-:W-:Y:S05]  /*0a60*/  EXIT ;  /* 0x000000000000794d */ /* 0x000fea0003800000 */
.L_x_6:
[----:B------:R-:W-:-:S00]  /*0a70*/  BRA `(.L_x_6) ;  /* 0xfffffffc00fc7947 */ /* 0x000fc0000383ffff */
[----:B------:R-:W-:-:S00]  /*0a80*/  NOP ;  /* 0x0000000000007918 */ /* 0x000fc00000000000 */
[----:B------:R-:W-:-:S00]  /*0a90*/  NOP ;  /* 0x0000000000007918 */ /* 0x000fc00000000000 */
[----:B------:R-:W-:-:S00]  /*0aa0*/  NOP ;  /* 0x0000000000007918 */ /* 0x000fc00000000000 */
[----:B------:R-:W-:-:S00]  /*0ab0*/  NOP ;  /* 0x0000000000007918 */ /* 0x000fc00000000000 */
[----:B------:R-:W-:-:S00]  /*0ac0*/  NOP ;  /* 0x0000000000007918 */ /* 0x000fc00000000000 */
[----:B------:R-:W-:-:S00]  /*0ad0*/  NOP ;  /* 0x0000000000007918 */ /* 0x000fc00000000000 */
[----:B------:R-:W-:-:S00]  /*0ae0*/  NOP ;  /* 0x0000000000007918 */ /* 0x000fc00000000000 */
[----:B------:R-:W-:-:S00]  /*0af0*/  NOP ;  /* 0x0000000000007918 */ /* 0x000fc00000000000 */
.L_x_7:


//--------------------- .nv.shared.reserved.0     --------------------------
	.section	.nv.shared.reserved.0,"aw",@nobits
	.weak		__nv_reservedSMEM_offset_0_alias
	.size		__nv_reservedSMEM_offset_0_alias, 0, 64
	.other		__nv_reservedSMEM_offset_0_alias,@"STO_CUDA_RESERVED_SHARED STV_DEFAULT"
__nv_reservedSMEM_offset_0_alias:
	.zero		0
	.zero		64


//--------------------- .nv.constant0._Z13selectionSortPiS_i --------------------------
	.section	.nv.constant0._Z13selectionSortPiS_i,"a",@progbits
	.sectionflags	@""
	.align	4
.nv.constant0._Z13selectionSortPiS_i:
	.zero		916


//--------------------- SYMBOLS --------------------------

	.type		.nv.reservedSmem.offset0,@object
	.size		.nv.reservedSmem.offset0,0x4
